//
// Generated by NVIDIA NVVM Compiler
//
// Compiler Build ID: CL-36424714
// Cuda compilation tools, release 13.0, V13.0.88
// Based on NVVM 20.0.0
//

.version 9.0
.target sm_100
.address_size 64

	// .globl	_Z10vector_addPKfS0_Pfm

.visible .entry _Z10vector_addPKfS0_Pfm(
	.param .u64 .ptr .align 1 _Z10vector_addPKfS0_Pfm_param_0,
	.param .u64 .ptr .align 1 _Z10vector_addPKfS0_Pfm_param_1,
	.param .u64 .ptr .align 1 _Z10vector_addPKfS0_Pfm_param_2,
	.param .u64 _Z10vector_addPKfS0_Pfm_param_3
)
{
	.reg .pred 	%p<2>;
	.reg .b32 	%r<5>;
	.reg .b32 	%f<4>;
	.reg .b64 	%rd<13>;

	ld.param.u64 	%rd2, [_Z10vector_addPKfS0_Pfm_param_0];
	ld.param.u64 	%rd3, [_Z10vector_addPKfS0_Pfm_param_1];
	ld.param.u64 	%rd4, [_Z10vector_addPKfS0_Pfm_param_2];
	ld.param.u64 	%rd5, [_Z10vector_addPKfS0_Pfm_param_3];
	mov.u32 	%r1, %ctaid.x;
	mov.u32 	%r2, %ntid.x;
	mov.u32 	%r3, %tid.x;
	mad.lo.s32 	%r4, %r1, %r2, %r3;
	cvt.s64.s32 	%rd1, %r4;
	setp.le.u64 	%p1, %rd5, %rd1;
	@%p1 bra 	$L__BB0_2;
	cvta.to.global.u64 	%rd6, %rd2;
	cvta.to.global.u64 	%rd7, %rd3;
	cvta.to.global.u64 	%rd8, %rd4;
	shl.b64 	%rd9, %rd1, 2;
	add.s64 	%rd10, %rd6, %rd9;
	ld.global.nc.f32 	%f1, [%rd10];
	add.s64 	%rd11, %rd7, %rd9;
	ld.global.nc.f32 	%f2, [%rd11];
	add.f32 	%f3, %f1, %f2;
	add.s64 	%rd12, %rd8, %rd9;
	st.global.f32 	[%rd12], %f3;
$L__BB0_2:
	ret;

}
	// .globl	_Z15vector_add_vec2PKfS0_Pfm
.visible .entry _Z15vector_add_vec2PKfS0_Pfm(
	.param .u64 .ptr .align 1 _Z15vector_add_vec2PKfS0_Pfm_param_0,
	.param .u64 .ptr .align 1 _Z15vector_add_vec2PKfS0_Pfm_param_1,
	.param .u64 .ptr .align 1 _Z15vector_add_vec2PKfS0_Pfm_param_2,
	.param .u64 _Z15vector_add_vec2PKfS0_Pfm_param_3
)
{
	.reg .pred 	%p<2>;
	.reg .b32 	%r<5>;
	.reg .b32 	%f<7>;
	.reg .b64 	%rd<13>;

	ld.param.u64 	%rd2, [_Z15vector_add_vec2PKfS0_Pfm_param_0];
	ld.param.u64 	%rd3, [_Z15vector_add_vec2PKfS0_Pfm_param_1];
	ld.param.u64 	%rd4, [_Z15vector_add_vec2PKfS0_Pfm_param_2];
	ld.param.u64 	%rd5, [_Z15vector_add_vec2PKfS0_Pfm_param_3];
	mov.u32 	%r1, %ctaid.x;
	mov.u32 	%r2, %ntid.x;
	mov.u32 	%r3, %tid.x;
	mad.lo.s32 	%r4, %r1, %r2, %r3;
	cvt.s64.s32 	%rd1, %r4;
	setp.le.u64 	%p1, %rd5, %rd1;
	@%p1 bra 	$L__BB1_2;
	cvta.to.global.u64 	%rd6, %rd2;
	cvta.to.global.u64 	%rd7, %rd3;
	cvta.to.global.u64 	%rd8, %rd4;
	shl.b64 	%rd9, %rd1, 3;
	add.s64 	%rd10, %rd6, %rd9;
	ld.global.nc.v2.f32 	{%f1, %f2}, [%rd10];
	add.s64 	%rd11, %rd7, %rd9;
	ld.global.nc.v2.f32 	{%f3, %f4}, [%rd11];
	add.f32 	%f5, %f1, %f3;
	add.f32 	%f6, %f2, %f4;
	add.s64 	%rd12, %rd8, %rd9;
	st.global.v2.f32 	[%rd12], {%f5, %f6};
$L__BB1_2:
	ret;

}


// ===== COMPILED SASS (sm_100) =====

	.target	sm_100

	.elftype	@"ET_EXEC"


//--------------------- .note.nv.tkinfo           --------------------------
	.section	.note.nv.tkinfo,"",@"SHT_NOTE"
	.sectionflags	@"SHF_NOTE_NV_TKINFO"
	.tkinfo
        /*0018*/ 	.word	0x00000002
        /*0030*/ 	.string	""
        /*0030*/ 	.string	"ptxas"
        /*0030*/ 	.string	"Cuda compilation tools, release 13.0, V13.0.88"
        /*0030*/ 	.string	"Build cuda_13.0.r13.0/compiler.36424714_0"
        /*0030*/ 	.string	"-arch sm_100 -m 64 "



//--------------------- .note.nv.cuinfo           --------------------------
	.section	.note.nv.cuinfo,"",@"SHT_NOTE"
	.sectionflags	@"SHF_NOTE_NV_CUINFO"
        /*0018*/ 	.short	0x0002
        /*001a*/ 	.short	0x0064
        /*001c*/ 	.short	0x0082
	.zero		2


//--------------------- .nv.info                  --------------------------
	.section	.nv.info,"",@"SHT_CUDA_INFO"
	.align	4


	//----- nvinfo : EIATTR_REGCOUNT
	.align		4
        /*0000*/ 	.byte	0x04, 0x2f
        /*0002*/ 	.short	(.L_1 - .L_0)
	.align		4
.L_0:
        /*0004*/ 	.word	index@(_Z10vector_addPKfS0_Pfm)
        /*0008*/ 	.word	0x0000000c


	//----- nvinfo : EIATTR_FRAME_SIZE
	.align		4
.L_1:
        /*000c*/ 	.byte	0x04, 0x11
        /*000e*/ 	.short	(.L_3 - .L_2)
	.align		4
.L_2:
        /*0010*/ 	.word	index@(_Z10vector_addPKfS0_Pfm)
        /*0014*/ 	.word	0x00000000


	//----- nvinfo : EIATTR_REGCOUNT
	.align		4
.L_3:
        /*0018*/ 	.byte	0x04, 0x2f
        /*001a*/ 	.short	(.L_5 - .L_4)
	.align		4
.L_4:
        /*001c*/ 	.word	index@(_Z15vector_add_vec2PKfS0_Pfm)
        /*0020*/ 	.word	0x0000000c


	//----- nvinfo : EIATTR_FRAME_SIZE
	.align		4
.L_5:
        /*0024*/ 	.byte	0x04, 0x11
        /*0026*/ 	.short	(.L_7 - .L_6)
	.align		4
.L_6:
        /*0028*/ 	.word	index@(_Z15vector_add_vec2PKfS0_Pfm)
        /*002c*/ 	.word	0x00000000


	//----- nvinfo : EIATTR_MIN_STACK_SIZE
	.align		4
.L_7:
        /*0030*/ 	.byte	0x04, 0x12
        /*0032*/ 	.short	(.L_9 - .L_8)
	.align		4
.L_8:
        /*0034*/ 	.word	index@(_Z15vector_add_vec2PKfS0_Pfm)
        /*0038*/ 	.word	0x00000000


	//----- nvinfo : EIATTR_MIN_STACK_SIZE
	.align		4
.L_9:
        /*003c*/ 	.byte	0x04, 0x12
        /*003e*/ 	.short	(.L_11 - .L_10)
	.align		4
.L_10:
        /*0040*/ 	.word	index@(_Z10vector_addPKfS0_Pfm)
        /*0044*/ 	.word	0x00000000
.L_11:


//--------------------- .nv.compat                --------------------------
	.section	.nv.compat,"",@"SHT_CUDA_COMPAT_INFO"
	.align	4
        /*0000*/ 	.byte	0x02, 0x09, 0x00, 0x00, 0x02, 0x02, 0x01, 0x00, 0x02, 0x05, 0x05, 0x00, 0x03, 0x07, 0x01, 0x01
        /*0010*/ 	.byte	0x02, 0x03, 0x00, 0x00, 0x02, 0x06, 0x01, 0x00, 0x04, 0x0b, 0x08, 0x00, 0x09, 0x00, 0x00, 0x00
        /*0020*/ 	.byte	0x00, 0x00, 0x00, 0x00


//--------------------- .nv.info._Z15vector_add_vec2PKfS0_Pfm --------------------------
	.section	.nv.info._Z15vector_add_vec2PKfS0_Pfm,"",@"SHT_CUDA_INFO"
	.sectionflags	@""
	.align	4


	//----- nvinfo : EIATTR_CUDA_API_VERSION
	.align		4
        /*0000*/ 	.byte	0x04, 0x37
        /*0002*/ 	.short	(.L_13 - .L_12)
.L_12:
        /*0004*/ 	.word	0x00000082


	//----- nvinfo : EIATTR_KPARAM_INFO
	.align		4
.L_13:
        /*0008*/ 	.byte	0x04, 0x17
        /*000a*/ 	.short	(.L_15 - .L_14)
.L_14:
        /*000c*/ 	.word	0x00000000
        /*0010*/ 	.short	0x0003
        /*0012*/ 	.short	0x0018
        /*0014*/ 	.byte	0x00, 0xf0, 0x21, 0x00


	//----- nvinfo : EIATTR_KPARAM_INFO
	.align		4
.L_15:
        /*0018*/ 	.byte	0x04, 0x17
        /*001a*/ 	.short	(.L_17 - .L_16)
.L_16:
        /*001c*/ 	.word	0x00000000
        /*0020*/ 	.short	0x0002
        /*0022*/ 	.short	0x0010
        /*0024*/ 	.byte	0x00, 0xf5, 0x21, 0x00


	//----- nvinfo : EIATTR_KPARAM_INFO
	.align		4
.L_17:
        /*0028*/ 	.byte	0x04, 0x17
        /*002a*/ 	.short	(.L_19 - .L_18)
.L_18:
        /*002c*/ 	.word	0x00000000
        /*0030*/ 	.short	0x0001
        /*0032*/ 	.short	0x0008
        /*0034*/ 	.byte	0x00, 0xf5, 0x21, 0x00


	//----- nvinfo : EIATTR_KPARAM_INFO
	.align		4
.L_19:
        /*0038*/ 	.byte	0x04, 0x17
        /*003a*/ 	.short	(.L_21 - .L_20)
.L_20:
        /*003c*/ 	.word	0x00000000
        /*0040*/ 	.short	0x0000
        /*0042*/ 	.short	0x0000
        /*0044*/ 	.byte	0x00, 0xf5, 0x21, 0x00


	//----- nvinfo : EIATTR_SPARSE_MMA_MASK
	.align		4
.L_21:
        /*0048*/ 	.byte	0x03, 0x50
        /*004a*/ 	.short	0x0000


	//----- nvinfo : EIATTR_MAXREG_COUNT
	.align		4
        /*004c*/ 	.byte	0x03, 0x1b
        /*004e*/ 	.short	0x00ff


	//----- nvinfo : EIATTR_MERCURY_ISA_VERSION
	.align		4
        /*0050*/ 	.byte	0x03, 0x5f
        /*0052*/ 	.short	0x0101


	//----- nvinfo : EIATTR_VRC_CTA_INIT_COUNT
	.align		4
        /*0054*/ 	.byte	0x02, 0x4a
	.zero		1
	.zero		1


	//----- nvinfo : EIATTR_EXIT_INSTR_OFFSETS
	.align		4
        /*0058*/ 	.byte	0x04, 0x1c
        /*005a*/ 	.short	(.L_23 - .L_22)


	//   ....[0]....
.L_22:
        /*005c*/ 	.word	0x00000090


	//   ....[1]....
        /*0060*/ 	.word	0x000001a0


	//----- nvinfo : EIATTR_CBANK_PARAM_SIZE
	.align		4
.L_23:
        /*0064*/ 	.byte	0x03, 0x19
        /*0066*/ 	.short	0x0020


	//----- nvinfo : EIATTR_PARAM_CBANK
	.align		4
        /*0068*/ 	.byte	0x04, 0x0a
        /*006a*/ 	.short	(.L_25 - .L_24)
	.align		4
.L_24:
        /*006c*/ 	.word	index@(.nv.constant0._Z15vector_add_vec2PKfS0_Pfm)
        /*0070*/ 	.short	0x0380
        /*0072*/ 	.short	0x0020


	//----- nvinfo : EIATTR_SW_WAR
	.align		4
.L_25:
        /*0074*/ 	.byte	0x04, 0x36
        /*0076*/ 	.short	(.L_27 - .L_26)
.L_26:
        /*0078*/ 	.word	0x00000008
.L_27:


//--------------------- .nv.info._Z10vector_addPKfS0_Pfm --------------------------
	.section	.nv.info._Z10vector_addPKfS0_Pfm,"",@"SHT_CUDA_INFO"
	.sectionflags	@""
	.align	4


	//----- nvinfo : EIATTR_CUDA_API_VERSION
	.align		4
        /*0000*/ 	.byte	0x04, 0x37
        /*0002*/ 	.short	(.L_29 - .L_28)
.L_28:
        /*0004*/ 	.word	0x00000082


	//----- nvinfo : EIATTR_KPARAM_INFO
	.align		4
.L_29:
        /*0008*/ 	.byte	0x04, 0x17
        /*000a*/ 	.short	(.L_31 - .L_30)
.L_30:
        /*000c*/ 	.word	0x00000000
        /*0010*/ 	.short	0x0003
        /*0012*/ 	.short	0x0018
        /*0014*/ 	.byte	0x00, 0xf0, 0x21, 0x00


	//----- nvinfo : EIATTR_KPARAM_INFO
	.align		4
.L_31:
        /*0018*/ 	.byte	0x04, 0x17
        /*001a*/ 	.short	(.L_33 - .L_32)
.L_32:
        /*001c*/ 	.word	0x00000000
        /*0020*/ 	.short	0x0002
        /*0022*/ 	.short	0x0010
        /*0024*/ 	.byte	0x00, 0xf5, 0x21, 0x00


	//----- nvinfo : EIATTR_KPARAM_INFO
	.align		4
.L_33:
        /*0028*/ 	.byte	0x04, 0x17
        /*002a*/ 	.short	(.L_35 - .L_34)
.L_34:
        /*002c*/ 	.word	0x00000000
        /*0030*/ 	.short	0x0001
        /*0032*/ 	.short	0x0008
        /*0034*/ 	.byte	0x00, 0xf5, 0x21, 0x00


	//----- nvinfo : EIATTR_KPARAM_INFO
	.align		4
.L_35:
        /*0038*/ 	.byte	0x04, 0x17
        /*003a*/ 	.short	(.L_37 - .L_36)
.L_36:
        /*003c*/ 	.word	0x00000000
        /*0040*/ 	.short	0x0000
        /*0042*/ 	.short	0x0000
        /*0044*/ 	.byte	0x00, 0xf5, 0x21, 0x00


	//----- nvinfo : EIATTR_SPARSE_MMA_MASK
	.align		4
.L_37:
        /*0048*/ 	.byte	0x03, 0x50
        /*004a*/ 	.short	0x0000


	//----- nvinfo : EIATTR_MAXREG_COUNT
	.align		4
        /*004c*/ 	.byte	0x03, 0x1b
        /*004e*/ 	.short	0x00ff


	//----- nvinfo : EIATTR_MERCURY_ISA_VERSION
	.align		4
        /*0050*/ 	.byte	0x03, 0x5f
        /*0052*/ 	.short	0x0101


	//----- nvinfo : EIATTR_VRC_CTA_INIT_COUNT
	.align		4
        /*0054*/ 	.byte	0x02, 0x4a
	.zero		1
	.zero		1


	//----- nvinfo : EIATTR_EXIT_INSTR_OFFSETS
	.align		4
        /*0058*/ 	.byte	0x04, 0x1c
        /*005a*/ 	.short	(.L_39 - .L_38)


	//   ....[0]....
.L_38:
        /*005c*/ 	.word	0x00000090


	//   ....[1]....
        /*0060*/ 	.word	0x00000190


	//----- nvinfo : EIATTR_CBANK_PARAM_SIZE
	.align		4
.L_39:
        /*0064*/ 	.byte	0x03, 0x19
        /*0066*/ 	.short	0x0020


	//----- nvinfo : EIATTR_PARAM_CBANK
	.align		4
        /*0068*/ 	.byte	0x04, 0x0a
        /*006a*/ 	.short	(.L_41 - .L_40)
	.align		4
.L_40:
        /*006c*/ 	.word	index@(.nv.constant0._Z10vector_addPKfS0_Pfm)
        /*0070*/ 	.short	0x0380
        /*0072*/ 	.short	0x0020


	//----- nvinfo : EIATTR_SW_WAR
	.align		4
.L_41:
        /*0074*/ 	.byte	0x04, 0x36
        /*0076*/ 	.short	(.L_43 - .L_42)
.L_42:
        /*0078*/ 	.word	0x00000008
.L_43:


//--------------------- .nv.callgraph             --------------------------
	.section	.nv.callgraph,"",@"SHT_CUDA_CALLGRAPH"
	.align	4
	.sectionentsize	8
	.align		4
        /*0000*/ 	.word	0x00000000
	.align		4
        /*0004*/ 	.word	0xffffffff
	.align		4
        /*0008*/ 	.word	0x00000000
	.align		4
        /*000c*/ 	.word	0xfffffffe
	.align		4
        /*0010*/ 	.word	0x00000000
	.align		4
        /*0014*/ 	.word	0xfffffffd
	.align		4
        /*0018*/ 	.word	0x00000000
	.align		4
        /*001c*/ 	.word	0xfffffffc


//--------------------- .text._Z15vector_add_vec2PKfS0_Pfm --------------------------
	.section	.text._Z15vector_add_vec2PKfS0_Pfm,"ax",@progbits
	.align	128
        .global         _Z15vector_add_vec2PKfS0_Pfm
        .type           _Z15vector_add_vec2PKfS0_Pfm,@function
        .size           _Z15vector_add_vec2PKfS0_Pfm,(.L_x_2 - _Z15vector_add_vec2PKfS0_Pfm)
        .other          _Z15vector_add_vec2PKfS0_Pfm,@"STO_CUDA_ENTRY STV_DEFAULT"
_Z15vector_add_vec2PKfS0_Pfm:
.text._Z15vector_add_vec2PKfS0_Pfm:
[----:B------:R-:W-:Y:S01]  /*0000*/  LDC R1, c[0x0][0x37c] ;  /* 0x0000df00ff017b82 */ /* 0x000fe20000000800 */
[----:B------:R-:W0:Y:S07]  /*0010*/  S2R R3, SR_TID.X ;  /* 0x0000000000037919 */ /* 0x000e2e0000002100 */
[----:B------:R-:W0:Y:S01]  /*0020*/  S2UR UR4, SR_CTAID.X ;  /* 0x00000000000479c3 */ /* 0x000e220000002500 */
[----:B------:R-:W1:Y:S07]  /*0030*/  LDCU.64 UR6, c[0x0][0x398] ;  /* 0x00007300ff0677ac */ /* 0x000e6e0008000a00 */
[----:B------:R-:W0:Y:S02]  /*0040*/  LDC R0, c[0x0][0x360] ;  /* 0x0000d800ff007b82 */ /* 0x000e240000000800 */
[----:B0-----:R-:W-:-:S05]  /*0050*/  IMAD R0, R0, UR4, R3 ;  /* 0x0000000400007c24 */ /* 0x001fca000f8e0203 */
[----:B-1----:R-:W-:Y:S02]  /*0060*/  ISETP.GE.U32.AND P0, PT, R0, UR6, PT ;  /* 0x0000000600007c0c */ /* 0x002fe4000bf06070 */
[----:B------:R-:W-:-:S04]  /*0070*/  SHF.R.S32.HI R3, RZ, 0x1f, R0 ;  /* 0x0000001fff037819 */ /* 0x000fc80000011400 */
[----:B------:R-:W-:-:S13]  /*0080*/  ISETP.GE.U32.AND.EX P0, PT, R3, UR7, PT, P0 ;  /* 0x0000000703007c0c */ /* 0x000fda000bf06100 */
[----:B------:R-:W-:Y:S05]  /*0090*/  @P0 EXIT ;  /* 0x000000000000094d */ /* 0x000fea0003800000 */
[----:B------:R-:W0:Y:S01]  /*00a0*/  LDCU.128 UR8, c[0x0][0x380] ;  /* 0x00007000ff0877ac */ /* 0x000e220008000c00 */
[C---:B------:R-:W-:Y:S01]  /*00b0*/  IMAD.SHL.U32 R6, R0.reuse, 0x8, RZ ;  /* 0x0000000800067824 */ /* 0x040fe200078e00ff */
[----:B------:R-:W-:Y:S01]  /*00c0*/  SHF.L.U64.HI R0, R0, 0x3, R3 ;  /* 0x0000000300007819 */ /* 0x000fe20000010203 */
[----:B------:R-:W1:Y:S01]  /*00d0*/  LDCU.64 UR4, c[0x0][0x358] ;  /* 0x00006b00ff0477ac */ /* 0x000e620008000a00 */
[----:B------:R-:W2:Y:S02]  /*00e0*/  LDCU.64 UR6, c[0x0][0x390] ;  /* 0x00007200ff0677ac */ /* 0x000ea40008000a00 */
[C---:B0-----:R-:W-:Y:S02]  /*00f0*/  IADD3 R2, P0, PT, R6.reuse, UR8, RZ ;  /* 0x0000000806027c10 */ /* 0x041fe4000ff1e0ff */
[----:B------:R-:W-:Y:S02]  /*0100*/  IADD3 R4, P1, PT, R6, UR10, RZ ;  /* 0x0000000a06047c10 */ /* 0x000fe4000ff3e0ff */
[----:B------:R-:W-:-:S02]  /*0110*/  IADD3.X R3, PT, PT, R0, UR9, RZ, P0, !PT ;  /* 0x0000000900037c10 */ /* 0x000fc400087fe4ff */
[----:B------:R-:W-:-:S04]  /*0120*/  IADD3.X R5, PT, PT, R0, UR11, RZ, P1, !PT ;  /* 0x0000000b00057c10 */ /* 0x000fc80008ffe4ff */
[----:B-1----:R-:W3:Y:S04]  /*0130*/  LDG.E.64.CONSTANT R2, desc[UR4][R2.64] ;  /* 0x0000000402027981 */ /* 0x002ee8000c1e9b00 */
[----:B------:R-:W3:Y:S01]  /*0140*/  LDG.E.64.CONSTANT R4, desc[UR4][R4.64] ;  /* 0x0000000404047981 */ /* 0x000ee2000c1e9b00 */
[----:B--2---:R-:W-:-:S04]  /*0150*/  IADD3 R6, P0, PT, R6, UR6, RZ ;  /* 0x0000000606067c10 */ /* 0x004fc8000ff1e0ff */
[----:B------:R-:W-:Y:S01]  /*0160*/  IADD3.X R7, PT, PT, R0, UR7, RZ, P0, !PT ;  /* 0x0000000700077c10 */ /* 0x000fe200087fe4ff */
[----:B---3--:R-:W-:Y:S01]  /*0170*/  FADD R8, R2, R4 ;  /* 0x0000000402087221 */ /* 0x008fe20000000000 */
[----:B------:R-:W-:-:S05]  /*0180*/  FADD R9, R3, R5 ;  /* 0x0000000503097221 */ /* 0x000fca0000000000 */
[----:B------:R-:W-:Y:S01]  /*0190*/  STG.E.64 desc[UR4][R6.64], R8 ;  /* 0x0000000806007986 */ /* 0x000fe2000c101b04 */
[----:B------:R-:W-:Y:S05]  /*01a0*/  EXIT ;  /* 0x000000000000794d */ /* 0x000fea0003800000 */
.L_x_0:
[----:B------:R-:W-:-:S00]  /*01b0*/  BRA `(.L_x_0) ;  /* 0xfffffffc00fc7947 */ /* 0x000fc0000383ffff */
[----:B------:R-:W-:-:S00]  /*01c0*/  NOP ;  /* 0x0000000000007918 */ /* 0x000fc00000000000 */
        /* <DEDUP_REMOVED lines=11> */
.L_x_2:


//--------------------- .text._Z10vector_addPKfS0_Pfm --------------------------
	.section	.text._Z10vector_addPKfS0_Pfm,"ax",@progbits
	.align	128
        .global         _Z10vector_addPKfS0_Pfm
        .type           _Z10vector_addPKfS0_Pfm,@function
        .size           _Z10vector_addPKfS0_Pfm,(.L_x_3 - _Z10vector_addPKfS0_Pfm)
        .other          _Z10vector_addPKfS0_Pfm,@"STO_CUDA_ENTRY STV_DEFAULT"
_Z10vector_addPKfS0_Pfm:
.text._Z10vector_addPKfS0_Pfm:
        /* <DEDUP_REMOVED lines=19> */
[----:B-1----:R-:W3:Y:S04]  /*0130*/  LDG.E.CONSTANT R5, desc[UR4][R4.64] ;  /* 0x0000000404057981 */ /* 0x002ee8000c1e9900 */
[----:B------:R-:W3:Y:S01]  /*0140*/  LDG.E.CONSTANT R2, desc[UR4][R2.64] ;  /* 0x0000000402027981 */ /* 0x000ee2000c1e9900 */
[----:B--2---:R-:W-:-:S04]  /*0150*/  IADD3 R6, P0, PT, R6, UR6, RZ ;  /* 0x0000000606067c10 */ /* 0x004fc8000ff1e0ff */
[----:B------:R-:W-:Y:S01]  /*0160*/  IADD3.X R7, PT, PT, R0, UR7, RZ, P0, !PT ;  /* 0x0000000700077c10 */ /* 0x000fe200087fe4ff */
[----:B---3--:R-:W-:-:S05]  /*0170*/  FADD R9, R2, R5 ;  /* 0x0000000502097221 */ /* 0x008fca0000000000 */
[----:B------:R-:W-:Y:S01]  /*0180*/  STG.E desc[UR4][R6.64], R9 ;  /* 0x0000000906007986 */ /* 0x000fe2000c101904 */
[----:B------:R-:W-:Y:S05]  /*0190*/  EXIT ;  /* 0x000000000000794d */ /* 0x000fea0003800000 */
.L_x_1:
        /* <DEDUP_REMOVED lines=14> */
.L_x_3:


//--------------------- .nv.shared.reserved.0     --------------------------
	.section	.nv.shared.reserved.0,"aw",@nobits
	.weak		__nv_reservedSMEM_offset_0_alias
	.size		__nv_reservedSMEM_offset_0_alias, 0, 64
	.other		__nv_reservedSMEM_offset_0_alias,@"STO_CUDA_RESERVED_SHARED STV_DEFAULT"
__nv_reservedSMEM_offset_0_alias:
	.zero		0
	.zero		64


//--------------------- .nv.constant0._Z15vector_add_vec2PKfS0_Pfm --------------------------
	.section	.nv.constant0._Z15vector_add_vec2PKfS0_Pfm,"a",@progbits
	.sectionflags	@""
	.align	4
.nv.constant0._Z15vector_add_vec2PKfS0_Pfm:
	.zero		928


//--------------------- .nv.constant0._Z10vector_addPKfS0_Pfm --------------------------
	.section	.nv.constant0._Z10vector_addPKfS0_Pfm,"a",@progbits
	.sectionflags	@""
	.align	4
.nv.constant0._Z10vector_addPKfS0_Pfm:
	.zero		928


//--------------------- SYMBOLS --------------------------

	.type		.nv.reservedSmem.offset0,@object
	.size		.nv.reservedSmem.offset0,0x4
